	.headerflags	@"EF_CUDA_TEXMODE_UNIFIED EF_CUDA_64BIT_ADDRESS EF_CUDA_ACCELERATORS EF_CUDA_SM90 EF_CUDA_VIRTUAL_SM(EF_CUDA_SM90)"
	.elftype	@"ET_EXEC"


//--------------------- .nv.info                  --------------------------
	.section	.nv.info,"",@"SHT_CUDA_INFO"
	.align	4


	//----- nvinfo : EIATTR_REGCOUNT
	.align		4
        /*0000*/ 	.byte	0x04, 0x2f
        /*0002*/ 	.short	(.L_1 - .L_0)
	.align		4
.L_0:
        /*0004*/ 	.word	index@(triton_poi_fused__unsafe_index_add_convolution_mul_sub_36)
        /*0008*/ 	.word	0x00000020


	//----- nvinfo : EIATTR_MIN_STACK_SIZE
	.align		4
.L_1:
        /*000c*/ 	.byte	0x04, 0x12
        /*000e*/ 	.short	(.L_3 - .L_2)
	.align		4
.L_2:
        /*0010*/ 	.word	index@(triton_poi_fused__unsafe_index_add_convolution_mul_sub_36)
        /*0014*/ 	.word	0x00000000


	//----- nvinfo : EIATTR_FRAME_SIZE
	.align		4
.L_3:
        /*0018*/ 	.byte	0x04, 0x11
        /*001a*/ 	.short	(.L_5 - .L_4)
	.align		4
.L_4:
        /*001c*/ 	.word	index@(triton_poi_fused__unsafe_index_add_convolution_mul_sub_36)
        /*0020*/ 	.word	0x00000000


	//----- nvinfo : EIATTR_MIN_STACK_SIZE
	.align		4
.L_5:
        /*0024*/ 	.byte	0x04, 0x12
        /*0026*/ 	.short	(.L_7 - .L_6)
	.align		4
.L_6:
        /*0028*/ 	.word	index@(triton_poi_fused__unsafe_index_add_convolution_mul_sub_36)
        /*002c*/ 	.word	0x00000000
.L_7:


//--------------------- .nv.info.triton_poi_fused__unsafe_index_add_convolution_mul_sub_36 --------------------------
	.section	.nv.info.triton_poi_fused__unsafe_index_add_convolution_mul_sub_36,"",@"SHT_CUDA_INFO"
	.sectionflags	@""
	.align	4


	//----- nvinfo : EIATTR_CUDA_API_VERSION
	.align		4
        /*0000*/ 	.byte	0x04, 0x37
        /*0002*/ 	.short	(.L_9 - .L_8)
.L_8:
        /*0004*/ 	.word	0x0000007c


	//----- nvinfo : EIATTR_KPARAM_INFO
	.align		4
.L_9:
        /*0008*/ 	.byte	0x04, 0x17
        /*000a*/ 	.short	(.L_11 - .L_10)
.L_10:
        /*000c*/ 	.word	0x00000000
        /*0010*/ 	.short	0x000a
        /*0012*/ 	.short	0x0050
        /*0014*/ 	.byte	0x00, 0xf0, 0x11, 0x00


	//----- nvinfo : EIATTR_KPARAM_INFO
	.align		4
.L_11:
        /*0018*/ 	.byte	0x04, 0x17
        /*001a*/ 	.short	(.L_13 - .L_12)
.L_12:
        /*001c*/ 	.word	0x00000000
        /*0020*/ 	.short	0x0009
        /*0022*/ 	.short	0x0048
        /*0024*/ 	.byte	0x00, 0xf4, 0x21, 0x00


	//----- nvinfo : EIATTR_KPARAM_INFO
	.align		4
.L_13:
        /*0028*/ 	.byte	0x04, 0x17
        /*002a*/ 	.short	(.L_15 - .L_14)
.L_14:
        /*002c*/ 	.word	0x00000000
        /*0030*/ 	.short	0x0008
        /*0032*/ 	.short	0x0040
        /*0034*/ 	.byte	0x00, 0xf4, 0x21, 0x00


	//----- nvinfo : EIATTR_KPARAM_INFO
	.align		4
.L_15:
        /*0038*/ 	.byte	0x04, 0x17
        /*003a*/ 	.short	(.L_17 - .L_16)
.L_16:
        /*003c*/ 	.word	0x00000000
        /*0040*/ 	.short	0x0007
        /*0042*/ 	.short	0x0038
        /*0044*/ 	.byte	0x00, 0xf4, 0x21, 0x00


	//----- nvinfo : EIATTR_KPARAM_INFO
	.align		4
.L_17:
        /*0048*/ 	.byte	0x04, 0x17
        /*004a*/ 	.short	(.L_19 - .L_18)
.L_18:
        /*004c*/ 	.word	0x00000000
        /*0050*/ 	.short	0x0006
        /*0052*/ 	.short	0x0030
        /*0054*/ 	.byte	0x00, 0xf4, 0x21, 0x00


	//----- nvinfo : EIATTR_KPARAM_INFO
	.align		4
.L_19:
        /*0058*/ 	.byte	0x04, 0x17
        /*005a*/ 	.short	(.L_21 - .L_20)
.L_20:
        /*005c*/ 	.word	0x00000000
        /*0060*/ 	.short	0x0005
        /*0062*/ 	.short	0x0028
        /*0064*/ 	.byte	0x00, 0xf4, 0x21, 0x00


	//----- nvinfo : EIATTR_KPARAM_INFO
	.align		4
.L_21:
        /*0068*/ 	.byte	0x04, 0x17
        /*006a*/ 	.short	(.L_23 - .L_22)
.L_22:
        /*006c*/ 	.word	0x00000000
        /*0070*/ 	.short	0x0004
        /*0072*/ 	.short	0x0020
        /*0074*/ 	.byte	0x00, 0xf4, 0x21, 0x00


	//----- nvinfo : EIATTR_KPARAM_INFO
	.align		4
.L_23:
        /*0078*/ 	.byte	0x04, 0x17
        /*007a*/ 	.short	(.L_25 - .L_24)
.L_24:
        /*007c*/ 	.word	0x00000000
        /*0080*/ 	.short	0x0003
        /*0082*/ 	.short	0x0018
        /*0084*/ 	.byte	0x00, 0xf4, 0x21, 0x00


	//----- nvinfo : EIATTR_KPARAM_INFO
	.align		4
.L_25:
        /*0088*/ 	.byte	0x04, 0x17
        /*008a*/ 	.short	(.L_27 - .L_26)
.L_26:
        /*008c*/ 	.word	0x00000000
        /*0090*/ 	.short	0x0002
        /*0092*/ 	.short	0x0010
        /*0094*/ 	.byte	0x00, 0xf4, 0x21, 0x00


	//----- nvinfo : EIATTR_KPARAM_INFO
	.align		4
.L_27:
        /*0098*/ 	.byte	0x04, 0x17
        /*009a*/ 	.short	(.L_29 - .L_28)
.L_28:
        /*009c*/ 	.word	0x00000000
        /*00a0*/ 	.short	0x0001
        /*00a2*/ 	.short	0x0008
        /*00a4*/ 	.byte	0x00, 0xf4, 0x21, 0x00


	//----- nvinfo : EIATTR_KPARAM_INFO
	.align		4
.L_29:
        /*00a8*/ 	.byte	0x04, 0x17
        /*00aa*/ 	.short	(.L_31 - .L_30)
.L_30:
        /*00ac*/ 	.word	0x00000000
        /*00b0*/ 	.short	0x0000
        /*00b2*/ 	.short	0x0000
        /*00b4*/ 	.byte	0x00, 0xf4, 0x21, 0x00


	//----- nvinfo : EIATTR_SPARSE_MMA_MASK
	.align		4
.L_31:
        /*00b8*/ 	.byte	0x03, 0x50
        /*00ba*/ 	.short	0x0000


	//----- nvinfo : EIATTR_MAXREG_COUNT
	.align		4
        /*00bc*/ 	.byte	0x03, 0x1b
        /*00be*/ 	.short	0x00ff


	//----- nvinfo : EIATTR_EXIT_INSTR_OFFSETS
	.align		4
        /*00c0*/ 	.byte	0x04, 0x1c
        /*00c2*/ 	.short	(.L_33 - .L_32)


	//   ....[0]....
.L_32:
        /*00c4*/ 	.word	0x000008b0


	//----- nvinfo : EIATTR_REQNTID
	.align		4
.L_33:
        /*00c8*/ 	.byte	0x04, 0x10
        /*00ca*/ 	.short	(.L_35 - .L_34)
.L_34:
        /*00cc*/ 	.word	0x00000100
        /*00d0*/ 	.word	0x00000001
        /*00d4*/ 	.word	0x00000001


	//----- nvinfo : EIATTR_CBANK_PARAM_SIZE
	.align		4
.L_35:
        /*00d8*/ 	.byte	0x03, 0x19
        /*00da*/ 	.short	0x0054


	//----- nvinfo : EIATTR_PARAM_CBANK
	.align		4
        /*00dc*/ 	.byte	0x04, 0x0a
        /*00de*/ 	.short	(.L_37 - .L_36)
	.align		4
.L_36:
        /*00e0*/ 	.word	index@(.nv.constant0.triton_poi_fused__unsafe_index_add_convolution_mul_sub_36)
        /*00e4*/ 	.short	0x0210
        /*00e6*/ 	.short	0x0054


	//----- nvinfo : EIATTR_SW_WAR
	.align		4
.L_37:
        /*00e8*/ 	.byte	0x04, 0x36
        /*00ea*/ 	.short	(.L_39 - .L_38)
.L_38:
        /*00ec*/ 	.word	0x00000008
.L_39:


//--------------------- .nv.callgraph             --------------------------
	.section	.nv.callgraph,"",@"SHT_CUDA_CALLGRAPH"
	.align	4
	.sectionentsize	8
	.align		4
        /*0000*/ 	.word	0x00000000
	.align		4
        /*0004*/ 	.word	0xffffffff
	.align		4
        /*0008*/ 	.word	0x00000000
	.align		4
        /*000c*/ 	.word	0xfffffffe
	.align		4
        /*0010*/ 	.word	0x00000000
	.align		4
        /*0014*/ 	.word	0xfffffffd
	.align		4
        /*0018*/ 	.word	0x00000000
	.align		4
        /*001c*/ 	.word	0xfffffffc


//--------------------- .text.triton_poi_fused__unsafe_index_add_convolution_mul_sub_36 --------------------------
	.section	.text.triton_poi_fused__unsafe_index_add_convolution_mul_sub_36,"ax",@progbits
	.align	128
        .global         triton_poi_fused__unsafe_index_add_convolution_mul_sub_36
        .type           triton_poi_fused__unsafe_index_add_convolution_mul_sub_36,@function
        .size           triton_poi_fused__unsafe_index_add_convolution_mul_sub_36,(.L_x_1 - triton_poi_fused__unsafe_index_add_convolution_mul_sub_36)
        .other          triton_poi_fused__unsafe_index_add_convolution_mul_sub_36,@"STO_CUDA_ENTRY STV_DEFAULT"
triton_poi_fused__unsafe_index_add_convolution_mul_sub_36:
.text.triton_poi_fused__unsafe_index_add_convolution_mul_sub_36:
[----:B------:R-:W-:Y:S01]  /*0000*/  LDC R1, c[0x0][0x28] ;  /* 0x00000a00ff017b82 */ /* 0x000fe20000000800 */
[----:B------:R-:W1:Y:S07]  /*0010*/  S2R R2, SR_TID.X ;  /* 0x0000000000027919 */ /* 0x000e6e0000002100 */
[----:B------:R-:W2:Y:S01]  /*0020*/  LDC.64 R16, c[0x0][0x210] ;  /* 0x00008400ff107b82 */ /* 0x000ea20000000a00 */
[----:B------:R-:W-:Y:S01]  /*0030*/  ULDC.64 UR4, c[0x0][0x208] ;  /* 0x0000820000047ab9 */ /* 0x000fe20000000a00 */
[----:B------:R-:W-:Y:S01]  /*0040*/  ULDC.64 UR6, c[0x0][0x220] ;  /* 0x0000880000067ab9 */ /* 0x000fe20000000a00 */
[----:B------:R-:W3:Y:S05]  /*0050*/  S2R R0, SR_CTAID.X ;  /* 0x0000000000007919 */ /* 0x000eea0000002500 */
[----:B------:R-:W4:Y:S08]  /*0060*/  LDC.64 R12, c[0x0][0x218] ;  /* 0x00008600ff0c7b82 */ /* 0x000f300000000a00 */
[----:B------:R-:W5:Y:S08]  /*0070*/  LDC.64 R6, c[0x0][0x240] ;  /* 0x00009000ff067b82 */ /* 0x000f700000000a00 */
[----:B------:R-:W4:Y:S01]  /*0080*/  LDC.64 R8, c[0x0][0x230] ;  /* 0x00008c00ff087b82 */ /* 0x000f220000000a00 */
[----:B-1----:R-:W-:-:S05]  /*0090*/  IMAD.SHL.U32 R2, R2, 0x2, RZ ;  /* 0x0000000202027824 */ /* 0x002fca00078e00ff */
[----:B------:R-:W-:-:S05]  /*00a0*/  LOP3.LUT R3, R2, 0x1fe, RZ, 0xc0, !PT ;  /* 0x000001fe02037812 */ /* 0x000fca00078ec0ff */
[----:B---3--:R-:W-:-:S05]  /*00b0*/  IMAD R2, R0, 0x200, R3 ;  /* 0x0000020000027824 */ /* 0x008fca00078e0203 */
[----:B------:R-:W-:-:S04]  /*00c0*/  SHF.R.S32.HI R3, RZ, 0x1f, R2 ;  /* 0x0000001fff037819 */ /* 0x000fc80000011402 */
[----:B------:R-:W-:-:S04]  /*00d0*/  LEA.HI R3, R3, R2, RZ, 0x4 ;  /* 0x0000000203037211 */ /* 0x000fc800078f20ff */
[----:B------:R-:W-:-:S04]  /*00e0*/  SHF.R.S32.HI R4, RZ, 0x4, R3 ;  /* 0x00000004ff047819 */ /* 0x000fc80000011403 */
[----:B------:R-:W-:-:S04]  /*00f0*/  LEA.HI R5, R4, R4, RZ, 0x4 ;  /* 0x0000000404057211 */ /* 0x000fc800078f20ff */
[----:B------:R-:W-:-:S05]  /*0100*/  LOP3.LUT R5, R5, 0xfffffff0, RZ, 0xc0, !PT ;  /* 0xfffffff005057812 */ /* 0x000fca00078ec0ff */
[----:B------:R-:W-:Y:S01]  /*0110*/  IMAD.IADD R4, R4, 0x1, -R5 ;  /* 0x0000000104047824 */ /* 0x000fe200078e0a05 */
[----:B------:R-:W-:-:S03]  /*0120*/  LOP3.LUT R5, R3, 0xfffffff0, RZ, 0xc0, !PT ;  /* 0xfffffff003057812 */ /* 0x000fc600078ec0ff */
[----:B--2---:R-:W-:Y:S01]  /*0130*/  IMAD.WIDE R16, R4, 0x8, R16 ;  /* 0x0000000804107825 */ /* 0x004fe200078e0210 */
[----:B------:R-:W-:-:S05]  /*0140*/  IADD3 R5, R2, -R5, RZ ;  /* 0x8000000502057210 */ /* 0x000fca0007ffe0ff */
[----:B------:R-:W2:Y:S01]  /*0150*/  LDG.E.EL.64 R16, desc[UR4][R16.64] ;  /* 0x0000000410107981 */ /* 0x000ea2000c2e1b00 */
[----:B----4-:R-:W-:-:S04]  /*0160*/  IMAD.WIDE R12, R5, 0x8, R12 ;  /* 0x00000008050c7825 */ /* 0x010fc800078e020c */
[----:B-----5:R-:W-:Y:S02]  /*0170*/  IMAD.WIDE R6, R4, 0x8, R6 ;  /* 0x0000000804067825 */ /* 0x020fe400078e0206 */
[----:B------:R-:W3:Y:S04]  /*0180*/  LDG.E.EL.128 R12, desc[UR4][R12.64] ;  /* 0x000000040c0c7981 */ /* 0x000ee8000c2e1d00 */
[----:B------:R-:W4:Y:S01]  /*0190*/  LDG.E.EL.64 R6, desc[UR4][R6.64] ;  /* 0x0000000406067981 */ /* 0x000f22000c2e1b00 */
[----:B0-----:R-:W-:-:S06]  /*01a0*/  IMAD.WIDE R8, R5, 0x8, R8 ;  /* 0x0000000805087825 */ /* 0x001fcc00078e0208 */
[----:B------:R-:W5:Y:S01]  /*01b0*/  LDG.E.EL.128 R8, desc[UR4][R8.64] ;  /* 0x0000000408087981 */ /* 0x000f62000c2e1d00 */
[----:B--2---:R-:W-:-:S04]  /*01c0*/  SHF.R.U32.HI R3, RZ, 0x1e, R17 ;  /* 0x0000001eff037819 */ /* 0x004fc80000011611 */
[----:B------:R-:W-:Y:S02]  /*01d0*/  LOP3.LUT R3, R3, 0x2, RZ, 0xc0, !PT ;  /* 0x0000000203037812 */ /* 0x000fe400078ec0ff */
[----:B---3--:R-:W-:Y:S02]  /*01e0*/  LEA R23, P1, R12, UR6, 0x2 ;  /* 0x000000060c177c11 */ /* 0x008fe4000f8210ff */
[----:B------:R-:W-:Y:S02]  /*01f0*/  IADD3 R18, P0, R16, R3, RZ ;  /* 0x0000000310127210 */ /* 0x000fe40007f1e0ff */
[----:B------:R-:W-:Y:S02]  /*0200*/  SHF.R.S32.HI R3, RZ, 0x16, R0 ;  /* 0x00000016ff037819 */ /* 0x000fe40000011400 */
[----:B----4-:R-:W-:Y:S01]  /*0210*/  SHF.R.U32.HI R0, RZ, 0x1e, R7 ;  /* 0x0000001eff007819 */ /* 0x010fe20000011607 */
[----:B------:R-:W-:Y:S01]  /*0220*/  IMAD.X R17, RZ, RZ, R17, P0 ;  /* 0x000000ffff117224 */ /* 0x000fe200000e0611 */
[----:B------:R-:W-:-:S02]  /*0230*/  LEA R16, P0, R14, UR6, 0x2 ;  /* 0x000000060e107c11 */ /* 0x000fc4000f8010ff */
[--C-:B------:R-:W-:Y:S02]  /*0240*/  SHF.R.U32.HI R20, RZ, 0x1c, R13.reuse ;  /* 0x0000001cff147819 */ /* 0x100fe4000001160d */
[----:B------:R-:W-:Y:S02]  /*0250*/  LEA.HI.X R12, R12, UR7, R13, 0x2, P1 ;  /* 0x000000070c0c7c11 */ /* 0x000fe400088f140d */
[----:B------:R-:W-:Y:S02]  /*0260*/  SGXT R13, R3, 0x1 ;  /* 0x00000001030d781a */ /* 0x000fe40000000200 */
[--C-:B------:R-:W-:Y:S02]  /*0270*/  SHF.R.U32.HI R19, RZ, 0x1c, R15.reuse ;  /* 0x0000001cff137819 */ /* 0x100fe4000001160f */
[----:B------:R-:W-:Y:S02]  /*0280*/  LEA.HI.X R3, R14, UR7, R15, 0x2, P0 ;  /* 0x000000070e037c11 */ /* 0x000fe400080f140f */
[----:B------:R-:W-:-:S02]  /*0290*/  LOP3.LUT R15, R0, 0x2, RZ, 0xc0, !PT ;  /* 0x00000002000f7812 */ /* 0x000fc400078ec0ff */
[----:B------:R-:W-:Y:S02]  /*02a0*/  LOP3.LUT R0, R20, 0x8, RZ, 0xc0, !PT ;  /* 0x0000000814007812 */ /* 0x000fe400078ec0ff */
[----:B------:R-:W-:Y:S02]  /*02b0*/  IADD3 R20, P2, R6, R15, RZ ;  /* 0x0000000f06147210 */ /* 0x000fe40007f5e0ff */
[----:B------:R-:W0:Y:S01]  /*02c0*/  LDC.64 R14, c[0x0][0x228] ;  /* 0x00008a00ff0e7b82 */ /* 0x000e220000000a00 */
[----:B------:R-:W-:Y:S02]  /*02d0*/  LOP3.LUT R19, R19, 0x8, RZ, 0xc0, !PT ;  /* 0x0000000813137812 */ /* 0x000fe400078ec0ff */
[----:B------:R-:W-:Y:S01]  /*02e0*/  LEA.HI R13, R13, R2, RZ, 0x8 ;  /* 0x000000020d0d7211 */ /* 0x000fe200078f40ff */
[----:B------:R-:W-:Y:S01]  /*02f0*/  IMAD.X R21, RZ, RZ, R7, P2 ;  /* 0x000000ffff157224 */ /* 0x000fe200010e0607 */
[----:B------:R-:W-:Y:S02]  /*0300*/  IADD3 R23, P0, R0, R23, RZ ;  /* 0x0000001700177210 */ /* 0x000fe40007f1e0ff */
[----:B------:R-:W-:-:S02]  /*0310*/  IADD3 R19, P1, R19, R16, RZ ;  /* 0x0000001013137210 */ /* 0x000fc40007f3e0ff */
[C---:B------:R-:W-:Y:S01]  /*0320*/  SHF.L.U64.HI R0, R18.reuse, 0x3, R17 ;  /* 0x0000000312007819 */ /* 0x040fe20000010211 */
[----:B------:R-:W-:Y:S01]  /*0330*/  IMAD.X R7, RZ, RZ, R12, P0 ;  /* 0x000000ffff077224 */ /* 0x000fe200000e060c */
[----:B------:R-:W-:Y:S01]  /*0340*/  SHF.R.S32.HI R13, RZ, 0x8, R13 ;  /* 0x00000008ff0d7819 */ /* 0x000fe2000001140d */
[----:B------:R-:W-:Y:S01]  /*0350*/  IMAD.X R3, RZ, RZ, R3, P1 ;  /* 0x000000ffff037224 */ /* 0x000fe200008e0603 */
[----:B------:R-:W-:Y:S02]  /*0360*/  SHF.L.U32 R18, R18, 0x3, RZ ;  /* 0x0000000312127819 */ /* 0x000fe400000006ff */
[----:B------:R-:W-:Y:S02]  /*0370*/  LEA.HI R6, R13, R13, RZ, 0x7 ;  /* 0x0000000d0d067211 */ /* 0x000fe400078f38ff */
[----:B------:R-:W-:Y:S02]  /*0380*/  IADD3 R24, P0, R18, R23, RZ ;  /* 0x0000001712187210 */ /* 0x000fe40007f1e0ff */
[----:B------:R-:W-:-:S02]  /*0390*/  IADD3 R16, P1, R19, R18, RZ ;  /* 0x0000001213107210 */ /* 0x000fc40007f3e0ff */
[C---:B------:R-:W-:Y:S01]  /*03a0*/  SHF.L.U64.HI R12, R20.reuse, 0x3, R21 ;  /* 0x00000003140c7819 */ /* 0x040fe20000010215 */
[----:B------:R-:W-:Y:S01]  /*03b0*/  IMAD.SHL.U32 R20, R20, 0x8, RZ ;  /* 0x0000000814147824 */ /* 0x000fe200078e00ff */
[----:B------:R-:W-:Y:S01]  /*03c0*/  LOP3.LUT R26, R6, 0xffffff80, RZ, 0xc0, !PT ;  /* 0xffffff80061a7812 */ /* 0x000fe200078ec0ff */
[----:B------:R-:W-:Y:S01]  /*03d0*/  IMAD.X R25, R0, 0x1, R7, P0 ;  /* 0x0000000100197824 */ /* 0x000fe200000e0607 */
[----:B------:R-:W-:Y:S01]  /*03e0*/  IADD3.X R17, R3, R0, RZ, P1, !PT ;  /* 0x0000000003117210 */ /* 0x000fe20000ffe4ff */
[----:B------:R-:W-:Y:S01]  /*03f0*/  IMAD.SHL.U32 R6, R13, 0x4, RZ ;  /* 0x000000040d067824 */ /* 0x000fe200078e00ff */
[----:B-----5:R-:W-:Y:S02]  /*0400*/  SHF.R.U32.HI R27, RZ, 0x1c, R9 ;  /* 0x0000001cff1b7819 */ /* 0x020fe40000011609 */
[----:B------:R-:W-:Y:S01]  /*0410*/  IADD3 R22, P2, R20, R23, RZ ;  /* 0x0000001714167210 */ /* 0x000fe20007f5e0ff */
[----:B------:R-:W-:Y:S01]  /*0420*/  IMAD.WIDE R24, R6, 0x4, R24 ;  /* 0x0000000406187825 */ /* 0x000fe200078e0218 */
[----:B------:R-:W-:-:S02]  /*0430*/  IADD3 R13, R13, -R26, RZ ;  /* 0x8000001a0d0d7210 */ /* 0x000fc40007ffe0ff */
[----:B------:R-:W-:Y:S01]  /*0440*/  SHF.R.U32.HI R21, RZ, 0x1c, R11 ;  /* 0x0000001cff157819 */ /* 0x000fe2000001160b */
[----:B------:R-:W-:Y:S01]  /*0450*/  IMAD.WIDE R16, R6, 0x4, R16 ;  /* 0x0000000406107825 */ /* 0x000fe200078e0210 */
[----:B------:R-:W-:Y:S02]  /*0460*/  LEA R29, P0, R8, UR6, 0x2 ;  /* 0x00000006081d7c11 */ /* 0x000fe4000f8010ff */
[----:B------:R-:W-:Y:S01]  /*0470*/  LOP3.LUT R27, R27, 0x8, RZ, 0xc0, !PT ;  /* 0x000000081b1b7812 */ /* 0x000fe200078ec0ff */
[----:B------:R-:W-:Y:S01]  /*0480*/  IMAD.X R23, R12, 0x1, R7, P2 ;  /* 0x000000010c177824 */ /* 0x000fe200010e0607 */
[----:B------:R-:W-:Y:S01]  /*0490*/  LEA R28, P2, R10, UR6, 0x2 ;  /* 0x000000060a1c7c11 */ /* 0x000fe2000f8410ff */
[----:B0-----:R-:W-:Y:S01]  /*04a0*/  IMAD.WIDE R14, R13, 0x4, R14 ;  /* 0x000000040d0e7825 */ /* 0x001fe200078e020e */
[----:B------:R0:W2:Y:S01]  /*04b0*/  LDG.E.EL R7, desc[UR4][R24.64] ;  /* 0x0000000418077981 */ /* 0x0000a2000c2e1900 */
[----:B------:R-:W-:Y:S02]  /*04c0*/  LOP3.LUT R21, R21, 0x8, RZ, 0xc0, !PT ;  /* 0x0000000815157812 */ /* 0x000fe400078ec0ff */
[----:B------:R-:W-:Y:S01]  /*04d0*/  IMAD.WIDE R22, R6, 0x4, R22 ;  /* 0x0000000406167825 */ /* 0x000fe200078e0216 */
[----:B------:R1:W3:Y:S01]  /*04e0*/  LDG.E.EL R13, desc[UR4][R16.64] ;  /* 0x00000004100d7981 */ /* 0x0002e2000c2e1900 */
[----:B------:R-:W-:-:S03]  /*04f0*/  LEA.HI.X R11, R10, UR7, R11, 0x2, P2 ;  /* 0x000000070a0b7c11 */ /* 0x000fc600090f140b */
[----:B------:R4:W2:Y:S01]  /*0500*/  LDG.E.EL R26, desc[UR4][R14.64] ;  /* 0x000000040e1a7981 */ /* 0x0008a2000c2e1900 */
[----:B0-----:R-:W-:-:S03]  /*0510*/  IADD3 R25, P1, R27, R29, RZ ;  /* 0x0000001d1b197210 */ /* 0x001fc60007f3e0ff */
[----:B------:R-:W5:Y:S01]  /*0520*/  LDG.E.EL R22, desc[UR4][R22.64] ;  /* 0x0000000416167981 */ /* 0x000f62000c2e1900 */
[----:B-1----:R-:W-:Y:S02]  /*0530*/  LEA.HI.X R17, R8, UR7, R9, 0x2, P0 ;  /* 0x0000000708117c11 */ /* 0x002fe400080f1409 */
[----:B------:R-:W0:Y:S01]  /*0540*/  LDC.64 R8, c[0x0][0x238] ;  /* 0x00008e00ff087b82 */ /* 0x000e220000000a00 */
[----:B------:R-:W-:Y:S02]  /*0550*/  IADD3 R21, P0, R21, R28, RZ ;  /* 0x0000001c15157210 */ /* 0x000fe40007f1e0ff */
[----:B------:R-:W-:Y:S01]  /*0560*/  IMAD.X R17, RZ, RZ, R17, P1 ;  /* 0x000000ffff117224 */ /* 0x000fe200008e0611 */
[----:B------:R-:W-:Y:S02]  /*0570*/  IADD3 R10, P3, R20, R19, RZ ;  /* 0x00000013140a7210 */ /* 0x000fe40007f7e0ff */
[----:B----4-:R-:W-:Y:S02]  /*0580*/  IADD3 R14, P1, R25, R18, RZ ;  /* 0x00000012190e7210 */ /* 0x010fe40007f3e0ff */
[----:B------:R-:W-:-:S02]  /*0590*/  IADD3 R16, P4, R20, R25, RZ ;  /* 0x0000001914107210 */ /* 0x000fc40007f9e0ff */
[----:B------:R-:W-:Y:S01]  /*05a0*/  IADD3 R18, P2, R21, R18, RZ ;  /* 0x0000001215127210 */ /* 0x000fe20007f5e0ff */
[----:B------:R-:W1:Y:S01]  /*05b0*/  LDC.64 R24, c[0x0][0x248] ;  /* 0x00009200ff187b82 */ /* 0x000e620000000a00 */
[----:B------:R-:W-:Y:S01]  /*05c0*/  IADD3 R20, P5, R20, R21, RZ ;  /* 0x0000001514147210 */ /* 0x000fe20007fbe0ff */
[----:B------:R-:W-:Y:S01]  /*05d0*/  IMAD.X R21, RZ, RZ, R11, P0 ;  /* 0x000000ffff157224 */ /* 0x000fe200000e060b */
[----:B------:R-:W-:Y:S01]  /*05e0*/  IADD3.X R11, R12, R3, RZ, P3, !PT ;  /* 0x000000030c0b7210 */ /* 0x000fe20001ffe4ff */
[----:B------:R-:W-:Y:S02]  /*05f0*/  IMAD.X R15, R17, 0x1, R0, P1 ;  /* 0x00000001110f7824 */ /* 0x000fe400008e0600 */
[C---:B------:R-:W-:Y:S01]  /*0600*/  IMAD.X R17, R12.reuse, 0x1, R17, P4 ;  /* 0x000000010c117824 */ /* 0x040fe200020e0611 */
[----:B------:R-:W-:Y:S01]  /*0610*/  IADD3.X R19, R21, R0, RZ, P2, !PT ;  /* 0x0000000015137210 */ /* 0x000fe200017fe4ff */
[----:B------:R-:W-:Y:S02]  /*0620*/  IMAD.X R21, R12, 0x1, R21, P5 ;  /* 0x000000010c157824 */ /* 0x000fe400028e0615 */
[----:B------:R-:W-:-:S04]  /*0630*/  IMAD.WIDE R14, R6, 0x4, R14 ;  /* 0x00000004060e7825 */ /* 0x000fc800078e020e */
[C---:B------:R-:W-:Y:S02]  /*0640*/  IMAD.WIDE R16, R6.reuse, 0x4, R16 ;  /* 0x0000000406107825 */ /* 0x040fe400078e0210 */
[----:B------:R-:W4:Y:S02]  /*0650*/  LDG.E.EL R15, desc[UR4][R14.64] ;  /* 0x000000040e0f7981 */ /* 0x000f24000c2e1900 */
[C---:B------:R-:W-:Y:S02]  /*0660*/  IMAD.WIDE R10, R6.reuse, 0x4, R10 ;  /* 0x00000004060a7825 */ /* 0x040fe400078e020a */
[----:B------:R-:W4:Y:S02]  /*0670*/  LDG.E.EL R17, desc[UR4][R16.64] ;  /* 0x0000000410117981 */ /* 0x000f24000c2e1900 */
[C---:B------:R-:W-:Y:S02]  /*0680*/  IMAD.WIDE R18, R6.reuse, 0x4, R18 ;  /* 0x0000000406127825 */ /* 0x040fe400078e0212 */
[----:B------:R0:W4:Y:S02]  /*0690*/  LDG.E.EL R11, desc[UR4][R10.64] ;  /* 0x000000040a0b7981 */ /* 0x000124000c2e1900 */
[----:B------:R-:W-:-:S02]  /*06a0*/  IMAD.WIDE R20, R6, 0x4, R20 ;  /* 0x0000000406147825 */ /* 0x000fc400078e0214 */
[----:B------:R-:W4:Y:S02]  /*06b0*/  LDG.E.EL R19, desc[UR4][R18.64] ;  /* 0x0000000412137981 */ /* 0x000f24000c2e1900 */
[----:B0-----:R-:W-:Y:S02]  /*06c0*/  IMAD.WIDE R8, R5, 0x4, R8 ;  /* 0x0000000405087825 */ /* 0x001fe400078e0208 */
[----:B------:R-:W4:Y:S04]  /*06d0*/  LDG.E.EL R21, desc[UR4][R20.64] ;  /* 0x0000000414157981 */ /* 0x000f28000c2e1900 */
[----:B------:R-:W4:Y:S01]  /*06e0*/  LDG.E.EL.64 R8, desc[UR4][R8.64] ;  /* 0x0000000408087981 */ /* 0x000f22000c2e1b00 */
[----:B-1----:R-:W-:Y:S02]  /*06f0*/  IMAD.WIDE R28, R4, 0x4, R24 ;  /* 0x00000004041c7825 */ /* 0x002fe400078e0218 */
[----:B------:R-:W0:Y:S03]  /*0700*/  LDC.64 R4, c[0x0][0x250] ;  /* 0x00009400ff047b82 */ /* 0x000e260000000a00 */
[----:B------:R-:W4:Y:S05]  /*0710*/  LDG.E.EL R0, desc[UR4][R28.64] ;  /* 0x000000041c007981 */ /* 0x000f2a000c2e1900 */
[----:B------:R-:W1:Y:S01]  /*0720*/  LDC.64 R24, c[0x0][0x258] ;  /* 0x00009600ff187b82 */ /* 0x000e620000000a00 */
[----:B0-----:R-:W-:-:S04]  /*0730*/  IMAD.WIDE R4, R2, 0x4, R4 ;  /* 0x0000000402047825 */ /* 0x001fc800078e0204 */
[----:B-1----:R-:W-:-:S04]  /*0740*/  IMAD.WIDE R24, R2, 0x4, R24 ;  /* 0x0000000402187825 */ /* 0x002fc800078e0218 */
[C---:B--2---:R-:W-:Y:S01]  /*0750*/  FADD R7, R26.reuse, R7 ;  /* 0x000000071a077221 */ /* 0x044fe20000000000 */
[C---:B---3--:R-:W-:Y:S01]  /*0760*/  FADD R12, R26.reuse, R13 ;  /* 0x0000000d1a0c7221 */ /* 0x048fe20000000000 */
[C---:B-----5:R-:W-:Y:S01]  /*0770*/  FADD R3, R26.reuse, R22 ;  /* 0x000000161a037221 */ /* 0x060fe20000000000 */
[C---:B----4-:R-:W-:Y:S01]  /*0780*/  FADD R6, R26.reuse, R15 ;  /* 0x0000000f1a067221 */ /* 0x050fe20000000000 */
[----:B------:R-:W-:-:S03]  /*0790*/  FADD R10, R26, R17 ;  /* 0x000000111a0a7221 */ /* 0x000fc60000000000 */
[----:B------:R-:W-:Y:S01]  /*07a0*/  FADD R6, -R7, R6 ;  /* 0x0000000607067221 */ /* 0x000fe20000000100 */
[C---:B------:R-:W-:Y:S01]  /*07b0*/  FADD R14, R26.reuse, R11 ;  /* 0x0000000b1a0e7221 */ /* 0x040fe20000000000 */
[C---:B------:R-:W-:Y:S01]  /*07c0*/  FADD R19, R26.reuse, R19 ;  /* 0x000000131a137221 */ /* 0x040fe20000000000 */
[----:B------:R-:W-:Y:S01]  /*07d0*/  FADD R21, R26, R21 ;  /* 0x000000151a157221 */ /* 0x000fe20000000000 */
[----:B------:R-:W-:Y:S02]  /*07e0*/  FADD R10, -R3, R10 ;  /* 0x0000000a030a7221 */ /* 0x000fe40000000100 */
[----:B------:R-:W-:Y:S01]  /*07f0*/  FADD R19, -R12, R19 ;  /* 0x000000130c137221 */ /* 0x000fe20000000100 */
[----:B------:R-:W-:Y:S01]  /*0800*/  FADD R21, -R14, R21 ;  /* 0x000000150e157221 */ /* 0x000fe20000000100 */
[C---:B------:R-:W-:Y:S01]  /*0810*/  FFMA R6, R8.reuse, R6, R7 ;  /* 0x0000000608067223 */ /* 0x040fe20000000007 */
[----:B------:R-:W-:Y:S01]  /*0820*/  FFMA R3, R8, R10, R3 ;  /* 0x0000000a08037223 */ /* 0x000fe20000000003 */
[C---:B------:R-:W-:Y:S01]  /*0830*/  FFMA R7, R9.reuse, R19, R12 ;  /* 0x0000001309077223 */ /* 0x040fe2000000000c */
[----:B------:R-:W-:-:S02]  /*0840*/  FFMA R14, R9, R21, R14 ;  /* 0x00000015090e7223 */ /* 0x000fc4000000000e */
[----:B------:R-:W-:Y:S02]  /*0850*/  FADD R3, -R6, R3 ;  /* 0x0000000306037221 */ /* 0x000fe40000000100 */
[----:B------:R-:W-:Y:S02]  /*0860*/  FADD R9, -R7, R14 ;  /* 0x0000000e07097221 */ /* 0x000fe40000000100 */
[C---:B------:R-:W-:Y:S02]  /*0870*/  FMUL R8, R0.reuse, R3 ;  /* 0x0000000300087220 */ /* 0x040fe40000400000 */
[----:B------:R-:W-:Y:S01]  /*0880*/  FMUL R9, R0, R9 ;  /* 0x0000000900097220 */ /* 0x000fe20000400000 */
[----:B------:R-:W-:Y:S04]  /*0890*/  STG.E.64 desc[UR4][R4.64], R6 ;  /* 0x0000000604007986 */ /* 0x000fe8000c101b04 */
[----:B------:R-:W-:Y:S01]  /*08a0*/  STG.E.64 desc[UR4][R24.64], R8 ;  /* 0x0000000818007986 */ /* 0x000fe2000c101b04 */
[----:B------:R-:W-:Y:S05]  /*08b0*/  EXIT ;  /* 0x000000000000794d */ /* 0x000fea0003800000 */
.L_x_0:
[----:B------:R-:W-:-:S00]  /*08c0*/  BRA `(.L_x_0) ;  /* 0xfffffffc00fc7947 */ /* 0x000fc0000383ffff */
[----:B------:R-:W-:-:S00]  /*08d0*/  NOP ;  /* 0x0000000000007918 */ /* 0x000fc00000000000 */
        /* <DEDUP_REMOVED lines=10> */
.L_x_1:


//--------------------- .nv.constant0.triton_poi_fused__unsafe_index_add_convolution_mul_sub_36 --------------------------
	.section	.nv.constant0.triton_poi_fused__unsafe_index_add_convolution_mul_sub_36,"a",@progbits
	.sectionflags	@""
	.align	4
.nv.constant0.triton_poi_fused__unsafe_index_add_convolution_mul_sub_36:
	.zero		612
